	.headerflags	@"EF_CUDA_TEXMODE_UNIFIED EF_CUDA_64BIT_ADDRESS EF_CUDA_ACCELERATORS EF_CUDA_SM90 EF_CUDA_VIRTUAL_SM(EF_CUDA_SM90)"
	.elftype	@"ET_EXEC"


//--------------------- .nv.info                  --------------------------
	.section	.nv.info,"",@"SHT_CUDA_INFO"
	.align	4


	//----- nvinfo : EIATTR_REGCOUNT
	.align		4
        /*0000*/ 	.byte	0x04, 0x2f
        /*0002*/ 	.short	(.L_3 - .L_2)
	.align		4
.L_2:
        /*0004*/ 	.word	index@(triton_poi_fused_cat_1)
        /*0008*/ 	.word	0x00000020


	//----- nvinfo : EIATTR_MIN_STACK_SIZE
	.align		4
.L_3:
        /*000c*/ 	.byte	0x04, 0x12
        /*000e*/ 	.short	(.L_5 - .L_4)
	.align		4
.L_4:
        /*0010*/ 	.word	index@(triton_poi_fused_cat_1)
        /*0014*/ 	.word	0x00000000


	//----- nvinfo : EIATTR_FRAME_SIZE
	.align		4
.L_5:
        /*0018*/ 	.byte	0x04, 0x11
        /*001a*/ 	.short	(.L_7 - .L_6)
	.align		4
.L_6:
        /*001c*/ 	.word	index@(triton_poi_fused_cat_1)
        /*0020*/ 	.word	0x00000000


	//----- nvinfo : EIATTR_MIN_STACK_SIZE
	.align		4
.L_7:
        /*0024*/ 	.byte	0x04, 0x12
        /*0026*/ 	.short	(.L_9 - .L_8)
	.align		4
.L_8:
        /*0028*/ 	.word	index@(triton_poi_fused_cat_1)
        /*002c*/ 	.word	0x00000000
.L_9:


//--------------------- .nv.info.triton_poi_fused_cat_1 --------------------------
	.section	.nv.info.triton_poi_fused_cat_1,"",@"SHT_CUDA_INFO"
	.sectionflags	@""
	.align	4


	//----- nvinfo : EIATTR_CUDA_API_VERSION
	.align		4
        /*0000*/ 	.byte	0x04, 0x37
        /*0002*/ 	.short	(.L_11 - .L_10)
.L_10:
        /*0004*/ 	.word	0x0000007c


	//----- nvinfo : EIATTR_KPARAM_INFO
	.align		4
.L_11:
        /*0008*/ 	.byte	0x04, 0x17
        /*000a*/ 	.short	(.L_13 - .L_12)
.L_12:
        /*000c*/ 	.word	0x00000000
        /*0010*/ 	.short	0x000b
        /*0012*/ 	.short	0x0058
        /*0014*/ 	.byte	0x00, 0xf0, 0x11, 0x00


	//----- nvinfo : EIATTR_KPARAM_INFO
	.align		4
.L_13:
        /*0018*/ 	.byte	0x04, 0x17
        /*001a*/ 	.short	(.L_15 - .L_14)
.L_14:
        /*001c*/ 	.word	0x00000000
        /*0020*/ 	.short	0x000a
        /*0022*/ 	.short	0x0050
        /*0024*/ 	.byte	0x00, 0xf4, 0x21, 0x00


	//----- nvinfo : EIATTR_KPARAM_INFO
	.align		4
.L_15:
        /*0028*/ 	.byte	0x04, 0x17
        /*002a*/ 	.short	(.L_17 - .L_16)
.L_16:
        /*002c*/ 	.word	0x00000000
        /*0030*/ 	.short	0x0009
        /*0032*/ 	.short	0x0048
        /*0034*/ 	.byte	0x00, 0xf4, 0x21, 0x00


	//----- nvinfo : EIATTR_KPARAM_INFO
	.align		4
.L_17:
        /*0038*/ 	.byte	0x04, 0x17
        /*003a*/ 	.short	(.L_19 - .L_18)
.L_18:
        /*003c*/ 	.word	0x00000000
        /*0040*/ 	.short	0x0008
        /*0042*/ 	.short	0x0040
        /*0044*/ 	.byte	0x00, 0xf4, 0x21, 0x00


	//----- nvinfo : EIATTR_KPARAM_INFO
	.align		4
.L_19:
        /*0048*/ 	.byte	0x04, 0x17
        /*004a*/ 	.short	(.L_21 - .L_20)
.L_20:
        /*004c*/ 	.word	0x00000000
        /*0050*/ 	.short	0x0007
        /*0052*/ 	.short	0x0038
        /*0054*/ 	.byte	0x00, 0xf4, 0x21, 0x00


	//----- nvinfo : EIATTR_KPARAM_INFO
	.align		4
.L_21:
        /*0058*/ 	.byte	0x04, 0x17
        /*005a*/ 	.short	(.L_23 - .L_22)
.L_22:
        /*005c*/ 	.word	0x00000000
        /*0060*/ 	.short	0x0006
        /*0062*/ 	.short	0x0030
        /*0064*/ 	.byte	0x00, 0xf4, 0x21, 0x00


	//----- nvinfo : EIATTR_KPARAM_INFO
	.align		4
.L_23:
        /*0068*/ 	.byte	0x04, 0x17
        /*006a*/ 	.short	(.L_25 - .L_24)
.L_24:
        /*006c*/ 	.word	0x00000000
        /*0070*/ 	.short	0x0005
        /*0072*/ 	.short	0x0028
        /*0074*/ 	.byte	0x00, 0xf4, 0x21, 0x00


	//----- nvinfo : EIATTR_KPARAM_INFO
	.align		4
.L_25:
        /*0078*/ 	.byte	0x04, 0x17
        /*007a*/ 	.short	(.L_27 - .L_26)
.L_26:
        /*007c*/ 	.word	0x00000000
        /*0080*/ 	.short	0x0004
        /*0082*/ 	.short	0x0020
        /*0084*/ 	.byte	0x00, 0xf4, 0x21, 0x00


	//----- nvinfo : EIATTR_KPARAM_INFO
	.align		4
.L_27:
        /*0088*/ 	.byte	0x04, 0x17
        /*008a*/ 	.short	(.L_29 - .L_28)
.L_28:
        /*008c*/ 	.word	0x00000000
        /*0090*/ 	.short	0x0003
        /*0092*/ 	.short	0x0018
        /*0094*/ 	.byte	0x00, 0xf4, 0x21, 0x00


	//----- nvinfo : EIATTR_KPARAM_INFO
	.align		4
.L_29:
        /*0098*/ 	.byte	0x04, 0x17
        /*009a*/ 	.short	(.L_31 - .L_30)
.L_30:
        /*009c*/ 	.word	0x00000000
        /*00a0*/ 	.short	0x0002
        /*00a2*/ 	.short	0x0010
        /*00a4*/ 	.byte	0x00, 0xf4, 0x21, 0x00


	//----- nvinfo : EIATTR_KPARAM_INFO
	.align		4
.L_31:
        /*00a8*/ 	.byte	0x04, 0x17
        /*00aa*/ 	.short	(.L_33 - .L_32)
.L_32:
        /*00ac*/ 	.word	0x00000000
        /*00b0*/ 	.short	0x0001
        /*00b2*/ 	.short	0x0008
        /*00b4*/ 	.byte	0x00, 0xf4, 0x21, 0x00


	//----- nvinfo : EIATTR_KPARAM_INFO
	.align		4
.L_33:
        /*00b8*/ 	.byte	0x04, 0x17
        /*00ba*/ 	.short	(.L_35 - .L_34)
.L_34:
        /*00bc*/ 	.word	0x00000000
        /*00c0*/ 	.short	0x0000
        /*00c2*/ 	.short	0x0000
        /*00c4*/ 	.byte	0x00, 0xf4, 0x21, 0x00


	//----- nvinfo : EIATTR_SPARSE_MMA_MASK
	.align		4
.L_35:
        /*00c8*/ 	.byte	0x03, 0x50
        /*00ca*/ 	.short	0x0000


	//----- nvinfo : EIATTR_MAXREG_COUNT
	.align		4
        /*00cc*/ 	.byte	0x03, 0x1b
        /*00ce*/ 	.short	0x00ff


	//----- nvinfo : EIATTR_EXIT_INSTR_OFFSETS
	.align		4
        /*00d0*/ 	.byte	0x04, 0x1c
        /*00d2*/ 	.short	(.L_37 - .L_36)


	//   ....[0]....
.L_36:
        /*00d4*/ 	.word	0x00000a00


	//   ....[1]....
        /*00d8*/ 	.word	0x00000a20


	//----- nvinfo : EIATTR_REQNTID
	.align		4
.L_37:
        /*00dc*/ 	.byte	0x04, 0x10
        /*00de*/ 	.short	(.L_39 - .L_38)
.L_38:
        /*00e0*/ 	.word	0x00000080
        /*00e4*/ 	.word	0x00000001
        /*00e8*/ 	.word	0x00000001


	//----- nvinfo : EIATTR_CBANK_PARAM_SIZE
	.align		4
.L_39:
        /*00ec*/ 	.byte	0x03, 0x19
        /*00ee*/ 	.short	0x005c


	//----- nvinfo : EIATTR_PARAM_CBANK
	.align		4
        /*00f0*/ 	.byte	0x04, 0x0a
        /*00f2*/ 	.short	(.L_41 - .L_40)
	.align		4
.L_40:
        /*00f4*/ 	.word	index@(.nv.constant0.triton_poi_fused_cat_1)
        /*00f8*/ 	.short	0x0210
        /*00fa*/ 	.short	0x005c


	//----- nvinfo : EIATTR_SW_WAR
	.align		4
.L_41:
        /*00fc*/ 	.byte	0x04, 0x36
        /*00fe*/ 	.short	(.L_43 - .L_42)
.L_42:
        /*0100*/ 	.word	0x00000008
.L_43:


//--------------------- .nv.callgraph             --------------------------
	.section	.nv.callgraph,"",@"SHT_CUDA_CALLGRAPH"
	.align	4
	.sectionentsize	8
	.align		4
        /*0000*/ 	.word	0x00000000
	.align		4
        /*0004*/ 	.word	0xffffffff
	.align		4
        /*0008*/ 	.word	0x00000000
	.align		4
        /*000c*/ 	.word	0xfffffffe
	.align		4
        /*0010*/ 	.word	0x00000000
	.align		4
        /*0014*/ 	.word	0xfffffffd
	.align		4
        /*0018*/ 	.word	0x00000000
	.align		4
        /*001c*/ 	.word	0xfffffffc


//--------------------- .nv.constant4             --------------------------
	.section	.nv.constant4,"a",@progbits
	.align	8
	.align		8
.nv.constant4:
        /*0000*/ 	.dword	_$_str
	.align		8
        /*0008*/ 	.dword	_$_str_$_2


//--------------------- .text.triton_poi_fused_cat_1 --------------------------
	.section	.text.triton_poi_fused_cat_1,"ax",@progbits
	.align	128
        .global         triton_poi_fused_cat_1
        .type           triton_poi_fused_cat_1,@function
        .size           triton_poi_fused_cat_1,(.L_x_1 - triton_poi_fused_cat_1)
        .other          triton_poi_fused_cat_1,@"STO_CUDA_ENTRY STV_DEFAULT"
triton_poi_fused_cat_1:
.text.triton_poi_fused_cat_1:
[----:B------:R-:W0:Y:S01]  /*0000*/  LDC R1, c[0x0][0x28] ;  /* 0x00000a00ff017b82 */ /* 0x000e220000000800 */
[----:B------:R-:W1:Y:S07]  /*0010*/  S2R R0, SR_TID.X ;  /* 0x0000000000007919 */ /* 0x000e6e0000002100 */
[----:B------:R-:W2:Y:S01]  /*0020*/  LDC.64 R10, c[0x0][0x220] ;  /* 0x00008800ff0a7b82 */ /* 0x000ea20000000a00 */
[----:B------:R-:W-:Y:S01]  /*0030*/  ULDC.64 UR4, c[0x0][0x208] ;  /* 0x0000820000047ab9 */ /* 0x000fe20000000a00 */
[----:B------:R-:W3:Y:S06]  /*0040*/  S2R R3, SR_CTAID.X ;  /* 0x0000000000037919 */ /* 0x000eec0000002500 */
[----:B------:R-:W4:Y:S01]  /*0050*/  LDC.64 R16, c[0x0][0x248] ;  /* 0x00009200ff107b82 */ /* 0x000f220000000a00 */
[----:B------:R-:W-:-:S02]  /*0060*/  IMAD.MOV.U32 R5, RZ, RZ, RZ ;  /* 0x000000ffff057224 */ /* 0x000fc400078e00ff */
[----:B------:R-:W-:-:S05]  /*0070*/  IMAD.MOV.U32 R6, RZ, RZ, RZ ;  /* 0x000000ffff067224 */ /* 0x000fca00078e00ff */
[----:B------:R-:W5:Y:S08]  /*0080*/  LDC.64 R8, c[0x0][0x218] ;  /* 0x00008600ff087b82 */ /* 0x000f700000000a00 */
[----:B------:R-:W4:Y:S01]  /*0090*/  LDC.64 R20, c[0x0][0x228] ;  /* 0x00008a00ff147b82 */ /* 0x000f220000000a00 */
[----:B-1----:R-:W-:-:S07]  /*00a0*/  IMAD.SHL.U32 R0, R0, 0x2, RZ ;  /* 0x0000000200007824 */ /* 0x002fce00078e00ff */
[----:B------:R-:W1:Y:S01]  /*00b0*/  LDC.64 R28, c[0x0][0x230] ;  /* 0x00008c00ff1c7b82 */ /* 0x000e620000000a00 */
[----:B------:R-:W-:-:S05]  /*00c0*/  LOP3.LUT R0, R0, 0xfe, RZ, 0xc0, !PT ;  /* 0x000000fe00007812 */ /* 0x000fca00078ec0ff */
[----:B---3--:R-:W-:Y:S01]  /*00d0*/  IMAD R4, R3, 0x100, R0 ;  /* 0x0000010003047824 */ /* 0x008fe200078e0200 */
[----:B------:R-:W-:-:S04]  /*00e0*/  CS2R R2, SRZ ;  /* 0x0000000000027805 */ /* 0x000fc8000001ff00 */
[----:B------:R-:W-:Y:S02]  /*00f0*/  SHF.R.S32.HI R13, RZ, 0x1f, R4 ;  /* 0x0000001fff0d7819 */ /* 0x000fe40000011404 */
[----:B------:R-:W-:Y:S02]  /*0100*/  ISETP.GE.AND P0, PT, R4, 0x200, PT ;  /* 0x000002000400780c */ /* 0x000fe40003f06270 */
[----:B------:R-:W-:-:S04]  /*0110*/  LEA.HI R14, R13, R4, RZ, 0x4 ;  /* 0x000000040d0e7211 */ /* 0x000fc800078f20ff */
[----:B------:R-:W-:-:S04]  /*0120*/  SHF.R.S32.HI R7, RZ, 0x4, R14 ;  /* 0x00000004ff077819 */ /* 0x000fc8000001140e */
[----:B------:R-:W-:-:S04]  /*0130*/  LEA.HI R0, R7, R7, RZ, 0x3 ;  /* 0x0000000707007211 */ /* 0x000fc800078f18ff */
[----:B------:R-:W-:-:S05]  /*0140*/  LOP3.LUT R0, R0, 0xfffffff8, RZ, 0xc0, !PT ;  /* 0xfffffff800007812 */ /* 0x000fca00078ec0ff */
[----:B------:R-:W-:-:S04]  /*0150*/  IMAD.IADD R7, R7, 0x1, -R0 ;  /* 0x0000000107077824 */ /* 0x000fc800078e0a00 */
[C---:B--2---:R-:W-:Y:S01]  /*0160*/  IMAD.WIDE R10, R7.reuse, 0x4, R10 ;  /* 0x00000004070a7825 */ /* 0x044fe200078e020a */
[----:B------:R-:W-:-:S04]  /*0170*/  ISETP.GE.AND P1, PT, R7, 0x4, PT ;  /* 0x000000040700780c */ /* 0x000fc80003f26270 */
[----:B------:R-:W-:Y:S02]  /*0180*/  ISETP.LT.AND P3, PT, R4, 0x200, !P1 ;  /* 0x000002000400780c */ /* 0x000fe40004f61270 */
[----:B------:R-:W-:-:S11]  /*0190*/  ISETP.GT.AND P2, PT, R7, 0x3, !P0 ;  /* 0x000000030700780c */ /* 0x000fd60004744270 */
[----:B------:R-:W2:Y:S01]  /*01a0*/  @P3 LDG.E.EL R3, desc[UR4][R10.64] ;  /* 0x000000040a033981 */ /* 0x000ea2000c2e1900 */
[----:B----4-:R-:W-:-:S03]  /*01b0*/  IMAD.WIDE R16, R7, 0x4, R16 ;  /* 0x0000000407107825 */ /* 0x010fc600078e0210 */
[----:B------:R3:W4:Y:S04]  /*01c0*/  @P3 LDG.E.EL R5, desc[UR4][R10.64] ;  /* 0x000000040a053981 */ /* 0x000728000c2e1900 */
[----:B------:R-:W4:Y:S04]  /*01d0*/  @P2 LDG.E.EL R6, desc[UR4][R16.64+-0x10] ;  /* 0xfffff00410062981 */ /* 0x000f28000c2e1900 */
[----:B------:R1:W4:Y:S01]  /*01e0*/  @P2 LDG.E.EL R2, desc[UR4][R16.64+-0x10] ;  /* 0xfffff00410022981 */ /* 0x000322000c2e1900 */
[----:B------:R-:W-:Y:S01]  /*01f0*/  LEA.HI R18, R13, R4, RZ, 0x7 ;  /* 0x000000040d127211 */ /* 0x000fe200078f38ff */
[----:B------:R-:W-:Y:S01]  /*0200*/  IMAD.MOV.U32 R0, RZ, RZ, RZ ;  /* 0x000000ffff007224 */ /* 0x000fe200078e00ff */
[----:B------:R-:W5:Y:S01]  /*0210*/  LDC.64 R12, c[0x0][0x210] ;  /* 0x00008400ff0c7b82 */ /* 0x000f620000000a00 */
[----:B------:R-:W-:-:S02]  /*0220*/  LOP3.LUT R19, R14, 0xfffffff0, RZ, 0xc0, !PT ;  /* 0xfffffff00e137812 */ /* 0x000fc400078ec0ff */
[----:B------:R-:W-:Y:S02]  /*0230*/  CS2R R22, SRZ ;  /* 0x0000000000167805 */ /* 0x000fe4000001ff00 */
[----:B---3--:R-:W-:Y:S02]  /*0240*/  LOP3.LUT R11, R18, 0xffffff80, RZ, 0xc0, !PT ;  /* 0xffffff80120b7812 */ /* 0x008fe400078ec0ff */
[----:B------:R-:W-:Y:S01]  /*0250*/  SHF.R.S32.HI R18, RZ, 0x7, R18 ;  /* 0x00000007ff127819 */ /* 0x000fe20000011412 */
[C---:B------:R-:W-:Y:S01]  /*0260*/  IMAD.IADD R19, R4.reuse, 0x1, -R19 ;  /* 0x0000000104137824 */ /* 0x040fe200078e0a13 */
[----:B------:R-:W3:Y:S01]  /*0270*/  LDC.64 R14, c[0x0][0x238] ;  /* 0x00008e00ff0e7b82 */ /* 0x000ee20000000a00 */
[----:B01----:R-:W-:Y:S02]  /*0280*/  IMAD.IADD R17, R4, 0x1, -R11 ;  /* 0x0000000104117824 */ /* 0x003fe400078e0a0b */
[----:B-----5:R-:W-:-:S04]  /*0290*/  IMAD.WIDE R10, R7, 0x4, R8 ;  /* 0x00000004070a7825 */ /* 0x020fc800078e0208 */
[C---:B------:R-:W-:Y:S01]  /*02a0*/  IMAD R17, R18.reuse, 0x40, R17 ;  /* 0x0000004012117824 */ /* 0x040fe200078e0211 */
[----:B------:R-:W0:Y:S01]  /*02b0*/  LDC.64 R8, c[0x0][0x240] ;  /* 0x00009000ff087b82 */ /* 0x000e220000000a00 */
[----:B------:R-:W-:Y:S01]  /*02c0*/  IMAD R18, R18, 0x40, R19 ;  /* 0x0000004012127824 */ /* 0x000fe200078e0213 */
[----:B------:R-:W5:Y:S03]  /*02d0*/  @P3 LDG.E.EL R0, desc[UR4][R10.64] ;  /* 0x000000040a003981 */ /* 0x000f66000c2e1900 */
[----:B------:R-:W-:Y:S01]  /*02e0*/  IMAD R18, R7, 0x10, R18 ;  /* 0x0000001007127824 */ /* 0x000fe200078e0212 */
[----:B------:R1:W5:Y:S01]  /*02f0*/  @P3 LDG.E.EL R22, desc[UR4][R10.64] ;  /* 0x000000040a163981 */ /* 0x000362000c2e1900 */
[----:B------:R-:W-:Y:S01]  /*0300*/  CS2R R24, SRZ ;  /* 0x0000000000187805 */ /* 0x000fe2000001ff00 */
[----:B------:R-:W-:Y:S01]  /*0310*/  IMAD.WIDE R12, R17, 0x4, R12 ;  /* 0x00000004110c7825 */ /* 0x000fe200078e020c */
[----:B------:R-:W-:Y:S01]  /*0320*/  CS2R R26, SRZ ;  /* 0x00000000001a7805 */ /* 0x000fe2000001ff00 */
[----:B------:R-:W0:Y:S02]  /*0330*/  LDC.64 R16, c[0x0][0x258] ;  /* 0x00009600ff107b82 */ /* 0x000e240000000a00 */
[----:B------:R-:W-:-:S02]  /*0340*/  VIADD R19, R18, 0xffffffc0 ;  /* 0xffffffc012137836 */ /* 0x000fc40000000000 */
[----:B------:R-:W-:-:S04]  /*0350*/  IMAD.WIDE R20, R7, 0x4, R20 ;  /* 0x0000000407147825 */ /* 0x000fc800078e0214 */
[----:B-1----:R-:W1:Y:S01]  /*0360*/  LDC.64 R10, c[0x0][0x250] ;  /* 0x00009400ff0a7b82 */ /* 0x002e620000000a00 */
[----:B---3--:R-:W-:Y:S01]  /*0370*/  IMAD.WIDE R14, R19, 0x4, R14 ;  /* 0x00000004130e7825 */ /* 0x008fe200078e020e */
[----:B------:R-:W-:Y:S01]  /*0380*/  CS2R R18, SRZ ;  /* 0x0000000000127805 */ /* 0x000fe2000001ff00 */
[----:B------:R-:W3:Y:S02]  /*0390*/  @P3 LDG.E.EL R23, desc[UR4][R20.64] ;  /* 0x0000000414173981 */ /* 0x000ee4000c2e1900 */
[C---:B------:R-:W-:Y:S02]  /*03a0*/  IMAD.WIDE R28, R7.reuse, 0x4, R28 ;  /* 0x00000004071c7825 */ /* 0x040fe400078e021c */
[----:B------:R0:W3:Y:S02]  /*03b0*/  @P3 LDG.E.EL R24, desc[UR4][R20.64] ;  /* 0x0000000414183981 */ /* 0x0000e4000c2e1900 */
[----:B0-----:R-:W-:Y:S02]  /*03c0*/  IMAD.WIDE R8, R7, 0x4, R8 ;  /* 0x0000000407087825 */ /* 0x001fe400078e0208 */
[----:B------:R0:W3:Y:S04]  /*03d0*/  @P3 LDG.E.64 R18, desc[UR4][R12.64] ;  /* 0x000000040c123981 */ /* 0x0000e8000c1e1b00 */
[----:B------:R-:W3:Y:S01]  /*03e0*/  @P2 LDG.E.EL R27, desc[UR4][R8.64+-0x10] ;  /* 0xfffff004081b2981 */ /* 0x000ee2000c2e1900 */
[----:B------:R-:W-:-:S03]  /*03f0*/  CS2R R20, SRZ ;  /* 0x0000000000147805 */ /* 0x000fc6000001ff00 */
[----:B------:R-:W5:Y:S04]  /*0400*/  @P3 LDG.E.EL R25, desc[UR4][R28.64] ;  /* 0x000000041c193981 */ /* 0x000f68000c2e1900 */
[----:B------:R-:W5:Y:S04]  /*0410*/  @P2 LDG.E.64 R20, desc[UR4][R14.64] ;  /* 0x000000040e142981 */ /* 0x000f68000c1e1b00 */
[----:B------:R0:W5:Y:S01]  /*0420*/  @P3 LDG.E.EL R26, desc[UR4][R28.64] ;  /* 0x000000041c1a3981 */ /* 0x000162000c2e1900 */
[----:B-1----:R-:W-:Y:S01]  /*0430*/  IMAD.WIDE R10, R7, 0x4, R10 ;  /* 0x00000004070a7825 */ /* 0x002fe200078e020a */
[----:B0-----:R-:W-:-:S03]  /*0440*/  CS2R R12, SRZ ;  /* 0x00000000000c7805 */ /* 0x001fc6000001ff00 */
[----:B------:R-:W-:-:S03]  /*0450*/  IMAD.WIDE R16, R7, 0x4, R16 ;  /* 0x0000000407107825 */ /* 0x000fc600078e0210 */
[----:B------:R-:W5:Y:S01]  /*0460*/  @P2 LDG.E.EL R12, desc[UR4][R10.64+-0x10] ;  /* 0xfffff0040a0c2981 */ /* 0x000f62000c2e1900 */
[----:B------:R-:W-:Y:S01]  /*0470*/  CS2R R28, SRZ ;  /* 0x00000000001c7805 */ /* 0x000fe2000001ff00 */
[----:B------:R-:W-:Y:S02]  /*0480*/  IMAD.MOV.U32 R7, RZ, RZ, RZ ;  /* 0x000000ffff077224 */ /* 0x000fe400078e00ff */
[----:B------:R-:W5:Y:S04]  /*0490*/  @P2 LDG.E.EL R13, desc[UR4][R16.64+-0x10] ;  /* 0xfffff004100d2981 */ /* 0x000f68000c2e1900 */
[----:B------:R0:W5:Y:S04]  /*04a0*/  @P2 LDG.E.EL R28, desc[UR4][R8.64+-0x10] ;  /* 0xfffff004081c2981 */ /* 0x000168000c2e1900 */
[----:B------:R1:W5:Y:S04]  /*04b0*/  @P2 LDG.E.EL R29, desc[UR4][R10.64+-0x10] ;  /* 0xfffff0040a1d2981 */ /* 0x000368000c2e1900 */
[----:B------:R-:W5:Y:S01]  /*04c0*/  @P2 LDG.E.EL R7, desc[UR4][R16.64+-0x10] ;  /* 0xfffff00410072981 */ /* 0x000f62000c2e1900 */
[----:B--2---:R-:W-:-:S05]  /*04d0*/  SEL R3, R3, RZ, P3 ;  /* 0x000000ff03037207 */ /* 0x004fca0001800000 */
[----:B0-----:R-:W-:Y:S01]  /*04e0*/  FADD R8, R3, 9.9999997473787516356e-06 ;  /* 0x3727c5ac03087421 */ /* 0x001fe20000000000 */
[----:B----4-:R-:W-:-:S05]  /*04f0*/  SEL R5, R5, RZ, P3 ;  /* 0x000000ff05057207 */ /* 0x010fca0001800000 */
[----:B------:R-:W0:Y:S01]  /*0500*/  MUFU.SQRT R8, R8 ;  /* 0x0000000800087308 */ /* 0x000e220000002000 */
[----:B------:R-:W-:Y:S01]  /*0510*/  FADD R5, R5, 9.9999997473787516356e-06 ;  /* 0x3727c5ac05057421 */ /* 0x000fe20000000000 */
[----:B------:R-:W-:-:S06]  /*0520*/  SEL R6, R6, RZ, P2 ;  /* 0x000000ff06067207 */ /* 0x000fcc0001000000 */
[----:B------:R-:W2:Y:S01]  /*0530*/  MUFU.SQRT R3, R5 ;  /* 0x0000000500037308 */ /* 0x000ea20000002000 */
[----:B------:R-:W-:Y:S01]  /*0540*/  FADD R6, R6, 9.9999997473787516356e-06 ;  /* 0x3727c5ac06067421 */ /* 0x000fe20000000000 */
[----:B------:R-:W-:Y:S02]  /*0550*/  SEL R2, R2, RZ, P2 ;  /* 0x000000ff02027207 */ /* 0x000fe40001000000 */
[----:B0-----:R-:W-:-:S04]  /*0560*/  FSETP.GT.AND P5, PT, R8, 8.50705917302346158658e+37, PT ;  /* 0x7e8000000800780b */ /* 0x001fc80003fa4000 */
[----:B-1----:R-:W0:Y:S01]  /*0570*/  MUFU.SQRT R11, R6 ;  /* 0x00000006000b7308 */ /* 0x002e220000002000 */
[----:B------:R-:W-:Y:S01]  /*0580*/  FSETP.GEU.AND P4, PT, R8, 1.175494350822287508e-38, PT ;  /* 0x008000000800780b */ /* 0x000fe20003f8e000 */
[----:B------:R-:W-:Y:S01]  /*0590*/  FADD R9, R2, 9.9999997473787516356e-06 ;  /* 0x3727c5ac02097421 */ /* 0x000fe20000000000 */
[----:B------:R-:W-:Y:S01]  /*05a0*/  IMAD.MOV.U32 R2, RZ, RZ, 0x3e800000 ;  /* 0x3e800000ff027424 */ /* 0x000fe200078e00ff */
[----:B--2---:R-:W-:-:S04]  /*05b0*/  FSETP.GT.AND P6, PT, R3, 8.50705917302346158658e+37, PT ;  /* 0x7e8000000300780b */ /* 0x004fc80003fc4000 */
[----:B------:R-:W1:Y:S01]  /*05c0*/  MUFU.SQRT R14, R9 ;  /* 0x00000009000e7308 */ /* 0x000e620000002000 */
[----:B------:R-:W-:Y:S01]  /*05d0*/  FSEL R10, R2, 1, P5 ;  /* 0x3f800000020a7808 */ /* 0x000fe20002800000 */
[----:B------:R-:W-:Y:S01]  /*05e0*/  @P5 FMUL R8, R8, 0.25 ;  /* 0x3e80000008085820 */ /* 0x000fe20000400000 */
[----:B------:R-:W-:-:S03]  /*05f0*/  FSETP.GEU.AND P5, PT, R3, 1.175494350822287508e-38, PT ;  /* 0x008000000300780b */ /* 0x000fc60003fae000 */
[----:B------:R-:W-:Y:S01]  /*0600*/  @!P4 FMUL R10, R10, 16777216 ;  /* 0x4b8000000a0ac820 */ /* 0x000fe20000400000 */
[----:B------:R-:W-:Y:S01]  /*0610*/  @!P4 FMUL R8, R8, 16777216 ;  /* 0x4b8000000808c820 */ /* 0x000fe20000400000 */
[----:B0-----:R-:W-:Y:S02]  /*0620*/  FSETP.GT.AND P4, PT, R11, 8.50705917302346158658e+37, PT ;  /* 0x7e8000000b00780b */ /* 0x001fe40003f84000 */
[----:B------:R-:W-:Y:S01]  /*0630*/  FSEL R6, R2, 1, P6 ;  /* 0x3f80000002067808 */ /* 0x000fe20003000000 */
[----:B------:R-:W-:Y:S01]  /*0640*/  @P6 FMUL R3, R3, 0.25 ;  /* 0x3e80000003036820 */ /* 0x000fe20000400000 */
[----:B------:R0:W-:Y:S01]  /*0650*/  MUFU.RCP R5, R8 ;  /* 0x0000000800057308 */ /* 0x0001e20000001000 */
[----:B------:R-:W-:-:S03]  /*0660*/  FSETP.GEU.AND P6, PT, R11, 1.175494350822287508e-38, PT ;  /* 0x008000000b00780b */ /* 0x000fc60003fce000 */
[----:B------:R-:W-:Y:S01]  /*0670*/  @!P5 FMUL R3, R3, 16777216 ;  /* 0x4b8000000303d820 */ /* 0x000fe20000400000 */
[----:B------:R-:W-:Y:S01]  /*0680*/  @!P5 FMUL R6, R6, 16777216 ;  /* 0x4b8000000606d820 */ /* 0x000fe20000400000 */
[----:B-1----:R-:W-:-:S03]  /*0690*/  FSETP.GT.AND P5, PT, R14, 8.50705917302346158658e+37, PT ;  /* 0x7e8000000e00780b */ /* 0x002fc60003fa4000 */
[----:B------:R-:W-:Y:S01]  /*06a0*/  @P4 FMUL R11, R11, 0.25 ;  /* 0x3e8000000b0b4820 */ /* 0x000fe20000400000 */
[----:B0-----:R-:W-:Y:S02]  /*06b0*/  FSEL R8, R2, 1, P4 ;  /* 0x3f80000002087808 */ /* 0x001fe40002000000 */
[----:B------:R-:W-:Y:S02]  /*06c0*/  FSETP.GEU.AND P4, PT, R14, 1.175494350822287508e-38, PT ;  /* 0x008000000e00780b */ /* 0x000fe40003f8e000 */
[----:B------:R-:W-:-:S05]  /*06d0*/  @!P6 FMUL R11, R11, 16777216 ;  /* 0x4b8000000b0be820 */ /* 0x000fca0000400000 */
[----:B------:R-:W-:Y:S01]  /*06e0*/  @P5 FMUL R14, R14, 0.25 ;  /* 0x3e8000000e0e5820 */ /* 0x000fe20000400000 */
[----:B------:R-:W0:Y:S05]  /*06f0*/  MUFU.RCP R11, R11 ;  /* 0x0000000b000b7308 */ /* 0x000e2a0000001000 */
[----:B------:R-:W-:-:S03]  /*0700*/  @!P4 FMUL R14, R14, 16777216 ;  /* 0x4b8000000e0ec820 */ /* 0x000fc60000400000 */
[----:B------:R-:W1:Y:S01]  /*0710*/  MUFU.RCP R3, R3 ;  /* 0x0000000300037308 */ /* 0x000e620000001000 */
[----:B------:R-:W-:-:S07]  /*0720*/  FSEL R2, R2, 1, P5 ;  /* 0x3f80000002027808 */ /* 0x000fce0002800000 */
[----:B------:R-:W2:Y:S01]  /*0730*/  MUFU.RCP R9, R14 ;  /* 0x0000000e00097308 */ /* 0x000ea20000001000 */
[----:B------:R-:W-:Y:S01]  /*0740*/  @!P6 FMUL R8, R8, 16777216 ;  /* 0x4b8000000808e820 */ /* 0x000fe20000400000 */
[----:B------:R-:W-:Y:S01]  /*0750*/  @!P4 FMUL R2, R2, 16777216 ;  /* 0x4b8000000202c820 */ /* 0x000fe20000400000 */
[----:B---3--:R-:W-:Y:S02]  /*0760*/  SEL R19, R19, RZ, P3 ;  /* 0x000000ff13137207 */ /* 0x008fe40001800000 */
[----:B-----5:R-:W-:Y:S01]  /*0770*/  SEL R22, R22, RZ, P3 ;  /* 0x000000ff16167207 */ /* 0x020fe20001800000 */
[----:B0-----:R-:W-:Y:S01]  /*0780*/  FMUL R8, R11, R8 ;  /* 0x000000080b087220 */ /* 0x001fe20000400000 */
[----:B-1----:R-:W-:Y:S01]  /*0790*/  FMUL R6, R3, R6 ;  /* 0x0000000603067220 */ /* 0x002fe20000400000 */
[----:B------:R-:W-:Y:S02]  /*07a0*/  SEL R11, R20, RZ, P2 ;  /* 0x000000ff140b7207 */ /* 0x000fe40001000000 */
[----:B------:R-:W-:Y:S01]  /*07b0*/  FADD R3, R19, -R22 ;  /* 0x8000001613037221 */ /* 0x000fe20000000000 */
[----:B------:R-:W-:Y:S01]  /*07c0*/  SEL R15, R0, RZ, P3 ;  /* 0x000000ff000f7207 */ /* 0x000fe20001800000 */
[----:B--2---:R-:W-:Y:S01]  /*07d0*/  FMUL R9, R9, R2 ;  /* 0x0000000209097220 */ /* 0x004fe20000400000 */
[----:B------:R-:W-:-:S02]  /*07e0*/  SEL R2, R27, RZ, P2 ;  /* 0x000000ff1b027207 */ /* 0x000fc40001000000 */
[----:B------:R-:W-:Y:S01]  /*07f0*/  SEL R0, R18, RZ, P3 ;  /* 0x000000ff12007207 */ /* 0x000fe20001800000 */
[----:B------:R-:W-:Y:S02]  /*0800*/  FMUL R6, R6, R3 ;  /* 0x0000000306067220 */ /* 0x000fe40000400000 */
[----:B------:R-:W-:Y:S02]  /*0810*/  FADD R11, R11, -R2 ;  /* 0x800000020b0b7221 */ /* 0x000fe40000000000 */
[----:B------:R-:W0:Y:S01]  /*0820*/  LDC.64 R2, c[0x0][0x260] ;  /* 0x00009800ff027b82 */ /* 0x000e220000000a00 */
[----:B------:R-:W-:Y:S01]  /*0830*/  FMUL R5, R5, R10 ;  /* 0x0000000a05057220 */ /* 0x000fe20000400000 */
[----:B------:R-:W-:Y:S01]  /*0840*/  FADD R0, R0, -R15 ;  /* 0x8000000f00007221 */ /* 0x000fe20000000000 */
[----:B------:R-:W-:Y:S02]  /*0850*/  SEL R21, R21, RZ, P2 ;  /* 0x000000ff15157207 */ /* 0x000fe40001000000 */
[----:B------:R-:W-:Y:S01]  /*0860*/  SEL R28, R28, RZ, P2 ;  /* 0x000000ff1c1c7207 */ /* 0x000fe20001000000 */
[----:B------:R-:W-:Y:S01]  /*0870*/  FMUL R5, R5, R0 ;  /* 0x0000000005057220 */ /* 0x000fe20000400000 */
[----:B------:R-:W-:Y:S01]  /*0880*/  FMUL R8, R8, R11 ;  /* 0x0000000b08087220 */ /* 0x000fe20000400000 */
[----:B------:R-:W-:-:S02]  /*0890*/  SEL R10, R23, RZ, P3 ;  /* 0x000000ff170a7207 */ /* 0x000fc40001800000 */
[----:B------:R-:W-:Y:S01]  /*08a0*/  FADD R0, R21, -R28 ;  /* 0x8000001c15007221 */ /* 0x000fe20000000000 */
[----:B------:R-:W-:Y:S02]  /*08b0*/  SEL R11, R24, RZ, P3 ;  /* 0x000000ff180b7207 */ /* 0x000fe40001800000 */
[----:B------:R-:W-:Y:S02]  /*08c0*/  SEL R25, R25, RZ, P3 ;  /* 0x000000ff19197207 */ /* 0x000fe40001800000 */
[----:B------:R-:W-:Y:S01]  /*08d0*/  SEL R26, R26, RZ, P3 ;  /* 0x000000ff1a1a7207 */ /* 0x000fe20001800000 */
[----:B------:R-:W-:Y:S01]  /*08e0*/  FMUL R0, R9, R0 ;  /* 0x0000000009007220 */ /* 0x000fe20000400000 */
[----:B------:R-:W-:Y:S02]  /*08f0*/  SEL R29, R29, RZ, P2 ;  /* 0x000000ff1d1d7207 */ /* 0x000fe40001000000 */
[----:B------:R-:W-:Y:S02]  /*0900*/  SEL R12, R12, RZ, P2 ;  /* 0x000000ff0c0c7207 */ /* 0x000fe40001000000 */
[----:B------:R-:W-:-:S02]  /*0910*/  SEL R14, R13, RZ, P2 ;  /* 0x000000ff0d0e7207 */ /* 0x000fc40001000000 */
[----:B------:R-:W-:Y:S01]  /*0920*/  SEL R7, R7, RZ, P2 ;  /* 0x000000ff07077207 */ /* 0x000fe20001000000 */
[----:B------:R-:W-:Y:S01]  /*0930*/  FFMA R5, R10, R5, R25 ;  /* 0x000000050a057223 */ /* 0x000fe20000000019 */
[----:B------:R-:W-:Y:S01]  /*0940*/  FFMA R6, R11, R6, R26 ;  /* 0x000000060b067223 */ /* 0x000fe2000000001a */
[----:B------:R-:W-:Y:S02]  /*0950*/  FFMA R8, R29, R8, R14 ;  /* 0x000000081d087223 */ /* 0x000fe4000000000e */
[----:B------:R-:W-:Y:S01]  /*0960*/  FFMA R0, R12, R0, R7 ;  /* 0x000000000c007223 */ /* 0x000fe20000000007 */
[----:B------:R-:W-:Y:S02]  /*0970*/  FSETP.GEU.AND P4, PT, R5, RZ, PT ;  /* 0x000000ff0500720b */ /* 0x000fe40003f8e000 */
[----:B------:R-:W-:Y:S02]  /*0980*/  FSETP.GEU.AND P5, PT, R6, RZ, PT ;  /* 0x000000ff0600720b */ /* 0x000fe40003fae000 */
[----:B------:R-:W-:-:S02]  /*0990*/  FSETP.GEU.AND P3, PT, R8, RZ, PT ;  /* 0x000000ff0800720b */ /* 0x000fc40003f6e000 */
[----:B------:R-:W-:Y:S01]  /*09a0*/  FSETP.GEU.AND P2, PT, R0, RZ, PT ;  /* 0x000000ff0000720b */ /* 0x000fe20003f4e000 */
[----:B0-----:R-:W-:Y:S01]  /*09b0*/  IMAD.WIDE R2, R4, 0x4, R2 ;  /* 0x0000000404027825 */ /* 0x001fe200078e0202 */
[----:B------:R-:W-:Y:S02]  /*09c0*/  FSEL R10, R5, RZ, P4 ;  /* 0x000000ff050a7208 */ /* 0x000fe40002000000 */
[----:B------:R-:W-:Y:S02]  /*09d0*/  FSEL R11, R6, RZ, P5 ;  /* 0x000000ff060b7208 */ /* 0x000fe40002800000 */
[----:B------:R-:W-:Y:S02]  /*09e0*/  @P1 FSEL R10, R8, RZ, P3 ;  /* 0x000000ff080a1208 */ /* 0x000fe40001800000 */
[----:B------:R-:W-:Y:S01]  /*09f0*/  @P1 FSEL R11, R0, RZ, P2 ;  /* 0x000000ff000b1208 */ /* 0x000fe20001000000 */
[----:B------:R-:W-:Y:S06]  /*0a00*/  @P0 EXIT ;  /* 0x000000000000094d */ /* 0x000fec0003800000 */
[----:B------:R-:W-:Y:S01]  /*0a10*/  STG.E.64 desc[UR4][R2.64], R10 ;  /* 0x0000000a02007986 */ /* 0x000fe2000c101b04 */
[----:B------:R-:W-:Y:S05]  /*0a20*/  EXIT ;  /* 0x000000000000794d */ /* 0x000fea0003800000 */
.L_x_0:
[----:B------:R-:W-:-:S00]  /*0a30*/  BRA `(.L_x_0) ;  /* 0xfffffffc00fc7947 */ /* 0x000fc0000383ffff */
[----:B------:R-:W-:-:S00]  /*0a40*/  NOP ;  /* 0x0000000000007918 */ /* 0x000fc00000000000 */
        /* <DEDUP_REMOVED lines=11> */
.L_x_1:


//--------------------- .nv.global.init           --------------------------
	.section	.nv.global.init,"aw",@progbits
.nv.global.init:
	.type		_$_str,@object
	.size		_$_str,(_$_str_$_2 - _$_str)
_$_str:
        /*0000*/ 	.byte	0x5f, 0x5f, 0x43, 0x55, 0x44, 0x41, 0x5f, 0x46, 0x54, 0x5a, 0x00
	.type		_$_str_$_2,@object
	.size		_$_str_$_2,(.L_1 - _$_str_$_2)
_$_str_$_2:
        /*000b*/ 	.byte	0x5f, 0x5f, 0x43, 0x55, 0x44, 0x41, 0x5f, 0x50, 0x52, 0x45, 0x43, 0x5f, 0x53, 0x51, 0x52, 0x54
        /*001b*/ 	.byte	0x00
.L_1:


//--------------------- .nv.constant0.triton_poi_fused_cat_1 --------------------------
	.section	.nv.constant0.triton_poi_fused_cat_1,"a",@progbits
	.sectionflags	@""
	.align	4
.nv.constant0.triton_poi_fused_cat_1:
	.zero		620
